//
// Generated by NVIDIA NVVM Compiler
//
// Compiler Build ID: CL-36424714
// Cuda compilation tools, release 13.0, V13.0.88
// Based on NVVM 20.0.0
//

.version 9.0
.target sm_100
.address_size 64

	// .globl	_Z17matrixMultiplyRowPiS_S_ii

.visible .entry _Z17matrixMultiplyRowPiS_S_ii(
	.param .u64 .ptr .align 1 _Z17matrixMultiplyRowPiS_S_ii_param_0,
	.param .u64 .ptr .align 1 _Z17matrixMultiplyRowPiS_S_ii_param_1,
	.param .u64 .ptr .align 1 _Z17matrixMultiplyRowPiS_S_ii_param_2,
	.param .u32 _Z17matrixMultiplyRowPiS_S_ii_param_3,
	.param .u32 _Z17matrixMultiplyRowPiS_S_ii_param_4
)
{
	.reg .pred 	%p<21>;
	.reg .b32 	%r<153>;
	.reg .b64 	%rd<82>;

	ld.param.u64 	%rd12, [_Z17matrixMultiplyRowPiS_S_ii_param_0];
	ld.param.u64 	%rd13, [_Z17matrixMultiplyRowPiS_S_ii_param_1];
	ld.param.u64 	%rd14, [_Z17matrixMultiplyRowPiS_S_ii_param_2];
	ld.param.u32 	%r63, [_Z17matrixMultiplyRowPiS_S_ii_param_3];
	ld.param.u32 	%r64, [_Z17matrixMultiplyRowPiS_S_ii_param_4];
	cvta.to.global.u64 	%rd1, %rd13;
	cvta.to.global.u64 	%rd2, %rd12;
	cvta.to.global.u64 	%rd3, %rd14;
	mov.u32 	%r1, %ctaid.x;
	setp.gt.u32 	%p1, %r1, 3;
	setp.lt.s32 	%p2, %r64, 1;
	or.pred  	%p3, %p1, %p2;
	@%p3 bra 	$L__BB0_26;
	mul.lo.s32 	%r2, %r64, %r1;
	setp.lt.s32 	%p4, %r63, 1;
	mul.lo.s32 	%r3, %r63, %r1;
	@%p4 bra 	$L__BB0_15;
	and.b32  	%r4, %r63, 7;
	and.b32  	%r5, %r63, 3;
	and.b32  	%r6, %r63, 2147483640;
	and.b32  	%r7, %r63, 1;
	neg.s32 	%r8, %r6;
	shl.b32 	%r9, %r64, 3;
	shl.b32 	%r10, %r64, 1;
	mul.lo.s32 	%r11, %r64, 3;
	shl.b32 	%r12, %r64, 2;
	mul.lo.s32 	%r13, %r64, 5;
	mul.lo.s32 	%r14, %r64, 6;
	mul.lo.s32 	%r15, %r64, 7;
	cvt.u64.u32 	%rd4, %r3;
	mul.wide.u32 	%rd33, %r3, 4;
	add.s64 	%rd34, %rd33, %rd2;
	add.s64 	%rd5, %rd34, 16;
	mov.b32 	%r133, 0;
$L__BB0_3:
	setp.lt.u32 	%p13, %r63, 8;
	add.s32 	%r78, %r133, %r2;
	mul.wide.u32 	%rd35, %r78, 4;
	add.s64 	%rd6, %rd3, %rd35;
	mov.b32 	%r143, 0;
	st.global.u32 	[%rd6], %r143;
	mov.u32 	%r146, %r143;
	@%p13 bra 	$L__BB0_6;
	add.s32 	%r140, %r64, %r133;
	add.s32 	%r139, %r10, %r133;
	add.s32 	%r138, %r11, %r133;
	add.s32 	%r137, %r12, %r133;
	add.s32 	%r136, %r13, %r133;
	add.s32 	%r135, %r14, %r133;
	add.s32 	%r134, %r15, %r133;
	mul.wide.u32 	%rd36, %r133, 4;
	add.s64 	%rd81, %rd1, %rd36;
	mov.b32 	%r143, 0;
	mov.u64 	%rd80, %rd5;
	mov.u32 	%r141, %r8;
$L__BB0_5:
	.pragma "nounroll";
	ld.global.u32 	%r80, [%rd80+-16];
	ld.global.u32 	%r81, [%rd81];
	mad.lo.s32 	%r82, %r81, %r80, %r143;
	st.global.u32 	[%rd6], %r82;
	ld.global.u32 	%r83, [%rd80+-12];
	mul.wide.u32 	%rd37, %r140, 4;
	add.s64 	%rd38, %rd1, %rd37;
	ld.global.u32 	%r84, [%rd38];
	mad.lo.s32 	%r85, %r84, %r83, %r82;
	st.global.u32 	[%rd6], %r85;
	ld.global.u32 	%r86, [%rd80+-8];
	mul.wide.u32 	%rd39, %r139, 4;
	add.s64 	%rd40, %rd1, %rd39;
	ld.global.u32 	%r87, [%rd40];
	mad.lo.s32 	%r88, %r87, %r86, %r85;
	st.global.u32 	[%rd6], %r88;
	ld.global.u32 	%r89, [%rd80+-4];
	mul.wide.u32 	%rd41, %r138, 4;
	add.s64 	%rd42, %rd1, %rd41;
	ld.global.u32 	%r90, [%rd42];
	mad.lo.s32 	%r91, %r90, %r89, %r88;
	st.global.u32 	[%rd6], %r91;
	ld.global.u32 	%r92, [%rd80];
	mul.wide.u32 	%rd43, %r137, 4;
	add.s64 	%rd44, %rd1, %rd43;
	ld.global.u32 	%r93, [%rd44];
	mad.lo.s32 	%r94, %r93, %r92, %r91;
	st.global.u32 	[%rd6], %r94;
	ld.global.u32 	%r95, [%rd80+4];
	mul.wide.u32 	%rd45, %r136, 4;
	add.s64 	%rd46, %rd1, %rd45;
	ld.global.u32 	%r96, [%rd46];
	mad.lo.s32 	%r97, %r96, %r95, %r94;
	st.global.u32 	[%rd6], %r97;
	ld.global.u32 	%r98, [%rd80+8];
	mul.wide.u32 	%rd47, %r135, 4;
	add.s64 	%rd48, %rd1, %rd47;
	ld.global.u32 	%r99, [%rd48];
	mad.lo.s32 	%r100, %r99, %r98, %r97;
	st.global.u32 	[%rd6], %r100;
	ld.global.u32 	%r101, [%rd80+12];
	mul.wide.u32 	%rd49, %r134, 4;
	add.s64 	%rd50, %rd1, %rd49;
	ld.global.u32 	%r102, [%rd50];
	mad.lo.s32 	%r143, %r102, %r101, %r100;
	st.global.u32 	[%rd6], %r143;
	add.s32 	%r141, %r141, 8;
	add.s32 	%r140, %r140, %r9;
	add.s32 	%r139, %r139, %r9;
	add.s32 	%r138, %r138, %r9;
	add.s32 	%r137, %r137, %r9;
	add.s32 	%r136, %r136, %r9;
	add.s32 	%r135, %r135, %r9;
	add.s32 	%r134, %r134, %r9;
	mul.wide.u32 	%rd51, %r9, 4;
	add.s64 	%rd81, %rd81, %rd51;
	add.s64 	%rd80, %rd80, 32;
	setp.ne.s32 	%p14, %r141, 0;
	mov.u32 	%r146, %r6;
	@%p14 bra 	$L__BB0_5;
$L__BB0_6:
	setp.eq.s32 	%p15, %r4, 0;
	@%p15 bra 	$L__BB0_14;
	add.s32 	%r103, %r4, -1;
	setp.lt.u32 	%p16, %r103, 3;
	@%p16 bra 	$L__BB0_9;
	add.s32 	%r104, %r146, %r3;
	mul.wide.u32 	%rd52, %r104, 4;
	add.s64 	%rd53, %rd2, %rd52;
	ld.global.u32 	%r105, [%rd53];
	mad.lo.s32 	%r106, %r146, %r64, %r133;
	mul.wide.u32 	%rd54, %r106, 4;
	add.s64 	%rd55, %rd1, %rd54;
	ld.global.u32 	%r107, [%rd55];
	mad.lo.s32 	%r108, %r107, %r105, %r143;
	st.global.u32 	[%rd6], %r108;
	cvt.u64.u32 	%rd56, %r146;
	add.s64 	%rd57, %rd56, %rd4;
	shl.b64 	%rd58, %rd57, 2;
	add.s64 	%rd59, %rd2, %rd58;
	ld.global.u32 	%r109, [%rd59+4];
	add.s32 	%r110, %r106, %r64;
	mul.wide.u32 	%rd60, %r110, 4;
	add.s64 	%rd61, %rd1, %rd60;
	ld.global.u32 	%r111, [%rd61];
	mad.lo.s32 	%r112, %r111, %r109, %r108;
	st.global.u32 	[%rd6], %r112;
	ld.global.u32 	%r113, [%rd59+8];
	add.s32 	%r114, %r110, %r64;
	mul.wide.u32 	%rd62, %r114, 4;
	add.s64 	%rd63, %rd1, %rd62;
	ld.global.u32 	%r115, [%rd63];
	mad.lo.s32 	%r116, %r115, %r113, %r112;
	st.global.u32 	[%rd6], %r116;
	ld.global.u32 	%r117, [%rd59+12];
	add.s32 	%r118, %r114, %r64;
	mul.wide.u32 	%rd64, %r118, 4;
	add.s64 	%rd65, %rd1, %rd64;
	ld.global.u32 	%r119, [%rd65];
	mad.lo.s32 	%r143, %r119, %r117, %r116;
	st.global.u32 	[%rd6], %r143;
	add.s32 	%r146, %r146, 4;
$L__BB0_9:
	setp.eq.s32 	%p17, %r5, 0;
	@%p17 bra 	$L__BB0_14;
	setp.eq.s32 	%p18, %r5, 1;
	@%p18 bra 	$L__BB0_12;
	add.s32 	%r120, %r146, %r3;
	mul.wide.u32 	%rd66, %r120, 4;
	add.s64 	%rd67, %rd2, %rd66;
	ld.global.u32 	%r121, [%rd67];
	mad.lo.s32 	%r122, %r146, %r64, %r133;
	mul.wide.u32 	%rd68, %r122, 4;
	add.s64 	%rd69, %rd1, %rd68;
	ld.global.u32 	%r123, [%rd69];
	mad.lo.s32 	%r124, %r123, %r121, %r143;
	st.global.u32 	[%rd6], %r124;
	cvt.u64.u32 	%rd70, %r146;
	add.s64 	%rd71, %rd70, %rd4;
	shl.b64 	%rd72, %rd71, 2;
	add.s64 	%rd73, %rd2, %rd72;
	ld.global.u32 	%r125, [%rd73+4];
	add.s32 	%r126, %r122, %r64;
	mul.wide.u32 	%rd74, %r126, 4;
	add.s64 	%rd75, %rd1, %rd74;
	ld.global.u32 	%r127, [%rd75];
	mad.lo.s32 	%r143, %r127, %r125, %r124;
	st.global.u32 	[%rd6], %r143;
	add.s32 	%r146, %r146, 2;
$L__BB0_12:
	setp.eq.s32 	%p19, %r7, 0;
	@%p19 bra 	$L__BB0_14;
	add.s32 	%r128, %r146, %r3;
	mul.wide.u32 	%rd76, %r128, 4;
	add.s64 	%rd77, %rd2, %rd76;
	ld.global.u32 	%r129, [%rd77];
	mad.lo.s32 	%r130, %r146, %r64, %r133;
	mul.wide.u32 	%rd78, %r130, 4;
	add.s64 	%rd79, %rd1, %rd78;
	ld.global.u32 	%r131, [%rd79];
	mad.lo.s32 	%r132, %r131, %r129, %r143;
	st.global.u32 	[%rd6], %r132;
$L__BB0_14:
	add.s32 	%r133, %r133, 1;
	setp.eq.s32 	%p20, %r133, %r64;
	@%p20 bra 	$L__BB0_26;
	bra.uni 	$L__BB0_3;
$L__BB0_15:
	and.b32  	%r53, %r64, 7;
	setp.lt.u32 	%p5, %r64, 8;
	mov.b32 	%r151, 0;
	@%p5 bra 	$L__BB0_18;
	and.b32  	%r151, %r64, 2147483640;
	mov.b32 	%r149, 0;
$L__BB0_17:
	.pragma "nounroll";
	add.s32 	%r67, %r149, %r2;
	mul.wide.u32 	%rd15, %r67, 4;
	add.s64 	%rd16, %rd3, %rd15;
	mov.b32 	%r68, 0;
	st.global.u32 	[%rd16], %r68;
	st.global.u32 	[%rd16+4], %r68;
	st.global.u32 	[%rd16+8], %r68;
	st.global.u32 	[%rd16+12], %r68;
	st.global.u32 	[%rd16+16], %r68;
	st.global.u32 	[%rd16+20], %r68;
	st.global.u32 	[%rd16+24], %r68;
	st.global.u32 	[%rd16+28], %r68;
	add.s32 	%r149, %r149, 8;
	setp.ne.s32 	%p6, %r149, %r151;
	@%p6 bra 	$L__BB0_17;
$L__BB0_18:
	setp.eq.s32 	%p7, %r53, 0;
	@%p7 bra 	$L__BB0_26;
	and.b32  	%r58, %r64, 3;
	setp.lt.u32 	%p8, %r53, 4;
	@%p8 bra 	$L__BB0_21;
	add.s32 	%r69, %r151, %r2;
	mul.wide.u32 	%rd17, %r69, 4;
	add.s64 	%rd18, %rd3, %rd17;
	mov.b32 	%r70, 0;
	st.global.u32 	[%rd18], %r70;
	cvt.u64.u32 	%rd19, %r2;
	cvt.u64.u32 	%rd20, %r151;
	add.s64 	%rd21, %rd20, %rd19;
	shl.b64 	%rd22, %rd21, 2;
	add.s64 	%rd23, %rd3, %rd22;
	st.global.u32 	[%rd23+4], %r70;
	st.global.u32 	[%rd23+8], %r70;
	st.global.u32 	[%rd23+12], %r70;
	add.s32 	%r151, %r151, 4;
$L__BB0_21:
	setp.eq.s32 	%p9, %r58, 0;
	@%p9 bra 	$L__BB0_26;
	setp.eq.s32 	%p10, %r58, 1;
	@%p10 bra 	$L__BB0_24;
	add.s32 	%r71, %r151, %r2;
	mul.wide.u32 	%rd24, %r71, 4;
	add.s64 	%rd25, %rd3, %rd24;
	mov.b32 	%r72, 0;
	st.global.u32 	[%rd25], %r72;
	cvt.u64.u32 	%rd26, %r2;
	cvt.u64.u32 	%rd27, %r151;
	add.s64 	%rd28, %rd27, %rd26;
	shl.b64 	%rd29, %rd28, 2;
	add.s64 	%rd30, %rd3, %rd29;
	st.global.u32 	[%rd30+4], %r72;
	add.s32 	%r151, %r151, 2;
$L__BB0_24:
	and.b32  	%r73, %r64, 1;
	setp.eq.b32 	%p11, %r73, 1;
	not.pred 	%p12, %p11;
	@%p12 bra 	$L__BB0_26;
	add.s32 	%r74, %r151, %r2;
	mul.wide.u32 	%rd31, %r74, 4;
	add.s64 	%rd32, %rd3, %rd31;
	mov.b32 	%r75, 0;
	st.global.u32 	[%rd32], %r75;
$L__BB0_26:
	ret;

}


// ===== COMPILED SASS (sm_100) =====

	.target	sm_100

	.elftype	@"ET_EXEC"


//--------------------- .note.nv.tkinfo           --------------------------
	.section	.note.nv.tkinfo,"",@"SHT_NOTE"
	.sectionflags	@"SHF_NOTE_NV_TKINFO"
	.tkinfo
        /*0018*/ 	.word	0x00000002
        /*0030*/ 	.string	""
        /*0030*/ 	.string	"ptxas"
        /*0030*/ 	.string	"Cuda compilation tools, release 13.0, V13.0.88"
        /*0030*/ 	.string	"Build cuda_13.0.r13.0/compiler.36424714_0"
        /*0030*/ 	.string	"-arch sm_100 -m 64 "



//--------------------- .note.nv.cuinfo           --------------------------
	.section	.note.nv.cuinfo,"",@"SHT_NOTE"
	.sectionflags	@"SHF_NOTE_NV_CUINFO"
        /*0018*/ 	.short	0x0002
        /*001a*/ 	.short	0x0064
        /*001c*/ 	.short	0x0082
	.zero		2


//--------------------- .nv.info                  --------------------------
	.section	.nv.info,"",@"SHT_CUDA_INFO"
	.align	4


	//----- nvinfo : EIATTR_REGCOUNT
	.align		4
        /*0000*/ 	.byte	0x04, 0x2f
        /*0002*/ 	.short	(.L_1 - .L_0)
	.align		4
.L_0:
        /*0004*/ 	.word	index@(_Z17matrixMultiplyRowPiS_S_ii)
        /*0008*/ 	.word	0x00000020


	//----- nvinfo : EIATTR_FRAME_SIZE
	.align		4
.L_1:
        /*000c*/ 	.byte	0x04, 0x11
        /*000e*/ 	.short	(.L_3 - .L_2)
	.align		4
.L_2:
        /*0010*/ 	.word	index@(_Z17matrixMultiplyRowPiS_S_ii)
        /*0014*/ 	.word	0x00000000


	//----- nvinfo : EIATTR_MIN_STACK_SIZE
	.align		4
.L_3:
        /*0018*/ 	.byte	0x04, 0x12
        /*001a*/ 	.short	(.L_5 - .L_4)
	.align		4
.L_4:
        /*001c*/ 	.word	index@(_Z17matrixMultiplyRowPiS_S_ii)
        /*0020*/ 	.word	0x00000000
.L_5:


//--------------------- .nv.compat                --------------------------
	.section	.nv.compat,"",@"SHT_CUDA_COMPAT_INFO"
	.align	4
        /*0000*/ 	.byte	0x02, 0x09, 0x00, 0x00, 0x02, 0x02, 0x01, 0x00, 0x02, 0x05, 0x05, 0x00, 0x03, 0x07, 0x01, 0x01
        /*0010*/ 	.byte	0x02, 0x03, 0x00, 0x00, 0x02, 0x06, 0x01, 0x00, 0x04, 0x0b, 0x08, 0x00, 0x09, 0x00, 0x00, 0x00
        /*0020*/ 	.byte	0x00, 0x00, 0x00, 0x00


//--------------------- .nv.info._Z17matrixMultiplyRowPiS_S_ii --------------------------
	.section	.nv.info._Z17matrixMultiplyRowPiS_S_ii,"",@"SHT_CUDA_INFO"
	.sectionflags	@""
	.align	4


	//----- nvinfo : EIATTR_CUDA_API_VERSION
	.align		4
        /*0000*/ 	.byte	0x04, 0x37
        /*0002*/ 	.short	(.L_7 - .L_6)
.L_6:
        /*0004*/ 	.word	0x00000082


	//----- nvinfo : EIATTR_KPARAM_INFO
	.align		4
.L_7:
        /*0008*/ 	.byte	0x04, 0x17
        /*000a*/ 	.short	(.L_9 - .L_8)
.L_8:
        /*000c*/ 	.word	0x00000000
        /*0010*/ 	.short	0x0004
        /*0012*/ 	.short	0x001c
        /*0014*/ 	.byte	0x00, 0xf0, 0x11, 0x00


	//----- nvinfo : EIATTR_KPARAM_INFO
	.align		4
.L_9:
        /*0018*/ 	.byte	0x04, 0x17
        /*001a*/ 	.short	(.L_11 - .L_10)
.L_10:
        /*001c*/ 	.word	0x00000000
        /*0020*/ 	.short	0x0003
        /*0022*/ 	.short	0x0018
        /*0024*/ 	.byte	0x00, 0xf0, 0x11, 0x00


	//----- nvinfo : EIATTR_KPARAM_INFO
	.align		4
.L_11:
        /*0028*/ 	.byte	0x04, 0x17
        /*002a*/ 	.short	(.L_13 - .L_12)
.L_12:
        /*002c*/ 	.word	0x00000000
        /*0030*/ 	.short	0x0002
        /*0032*/ 	.short	0x0010
        /*0034*/ 	.byte	0x00, 0xf5, 0x21, 0x00


	//----- nvinfo : EIATTR_KPARAM_INFO
	.align		4
.L_13:
        /*0038*/ 	.byte	0x04, 0x17
        /*003a*/ 	.short	(.L_15 - .L_14)
.L_14:
        /*003c*/ 	.word	0x00000000
        /*0040*/ 	.short	0x0001
        /*0042*/ 	.short	0x0008
        /*0044*/ 	.byte	0x00, 0xf5, 0x21, 0x00


	//----- nvinfo : EIATTR_KPARAM_INFO
	.align		4
.L_15:
        /*0048*/ 	.byte	0x04, 0x17
        /*004a*/ 	.short	(.L_17 - .L_16)
.L_16:
        /*004c*/ 	.word	0x00000000
        /*0050*/ 	.short	0x0000
        /*0052*/ 	.short	0x0000
        /*0054*/ 	.byte	0x00, 0xf5, 0x21, 0x00


	//----- nvinfo : EIATTR_SPARSE_MMA_MASK
	.align		4
.L_17:
        /*0058*/ 	.byte	0x03, 0x50
        /*005a*/ 	.short	0x0000


	//----- nvinfo : EIATTR_MAXREG_COUNT
	.align		4
        /*005c*/ 	.byte	0x03, 0x1b
        /*005e*/ 	.short	0x00ff


	//----- nvinfo : EIATTR_MERCURY_ISA_VERSION
	.align		4
        /*0060*/ 	.byte	0x03, 0x5f
        /*0062*/ 	.short	0x0101


	//----- nvinfo : EIATTR_VRC_CTA_INIT_COUNT
	.align		4
        /*0064*/ 	.byte	0x02, 0x4a
	.zero		1
	.zero		1


	//----- nvinfo : EIATTR_EXIT_INSTR_OFFSETS
	.align		4
        /*0068*/ 	.byte	0x04, 0x1c
        /*006a*/ 	.short	(.L_19 - .L_18)


	//   ....[0]....
.L_18:
        /*006c*/ 	.word	0x00000050


	//   ....[1]....
        /*0070*/ 	.word	0x00000b70


	//   ....[2]....
        /*0074*/ 	.word	0x00000ce0


	//   ....[3]....
        /*0078*/ 	.word	0x00000e00


	//   ....[4]....
        /*007c*/ 	.word	0x00000f00


	//   ....[5]....
        /*0080*/ 	.word	0x00000f50


	//----- nvinfo : EIATTR_CBANK_PARAM_SIZE
	.align		4
.L_19:
        /*0084*/ 	.byte	0x03, 0x19
        /*0086*/ 	.short	0x0020


	//----- nvinfo : EIATTR_PARAM_CBANK
	.align		4
        /*0088*/ 	.byte	0x04, 0x0a
        /*008a*/ 	.short	(.L_21 - .L_20)
	.align		4
.L_20:
        /*008c*/ 	.word	index@(.nv.constant0._Z17matrixMultiplyRowPiS_S_ii)
        /*0090*/ 	.short	0x0380
        /*0092*/ 	.short	0x0020


	//----- nvinfo : EIATTR_SW_WAR
	.align		4
.L_21:
        /*0094*/ 	.byte	0x04, 0x36
        /*0096*/ 	.short	(.L_23 - .L_22)
.L_22:
        /*0098*/ 	.word	0x00000008
.L_23:


//--------------------- .nv.callgraph             --------------------------
	.section	.nv.callgraph,"",@"SHT_CUDA_CALLGRAPH"
	.align	4
	.sectionentsize	8
	.align		4
        /*0000*/ 	.word	0x00000000
	.align		4
        /*0004*/ 	.word	0xffffffff
	.align		4
        /*0008*/ 	.word	0x00000000
	.align		4
        /*000c*/ 	.word	0xfffffffe
	.align		4
        /*0010*/ 	.word	0x00000000
	.align		4
        /*0014*/ 	.word	0xfffffffd
	.align		4
        /*0018*/ 	.word	0x00000000
	.align		4
        /*001c*/ 	.word	0xfffffffc


//--------------------- .text._Z17matrixMultiplyRowPiS_S_ii --------------------------
	.section	.text._Z17matrixMultiplyRowPiS_S_ii,"ax",@progbits
	.align	128
        .global         _Z17matrixMultiplyRowPiS_S_ii
        .type           _Z17matrixMultiplyRowPiS_S_ii,@function
        .size           _Z17matrixMultiplyRowPiS_S_ii,(.L_x_12 - _Z17matrixMultiplyRowPiS_S_ii)
        .other          _Z17matrixMultiplyRowPiS_S_ii,@"STO_CUDA_ENTRY STV_DEFAULT"
_Z17matrixMultiplyRowPiS_S_ii:
.text._Z17matrixMultiplyRowPiS_S_ii:
[----:B------:R-:W-:Y:S01]  /*0000*/  LDC R1, c[0x0][0x37c] ;  /* 0x0000df00ff017b82 */ /* 0x000fe20000000800 */
[----:B------:R-:W0:Y:S07]  /*0010*/  S2R R2, SR_CTAID.X ;  /* 0x0000000000027919 */ /* 0x000e2e0000002500 */
[----:B------:R-:W1:Y:S02]  /*0020*/  LDC R9, c[0x0][0x39c] ;  /* 0x0000e700ff097b82 */ /* 0x000e640000000800 */
[----:B-1----:R-:W-:-:S04]  /*0030*/  ISETP.GE.AND P0, PT, R9, 0x1, PT ;  /* 0x000000010900780c */ /* 0x002fc80003f06270 */
[----:B0-----:R-:W-:-:S13]  /*0040*/  ISETP.GT.U32.OR P0, PT, R2, 0x3, !P0 ;  /* 0x000000030200780c */ /* 0x001fda0004704470 */
[----:B------:R-:W-:Y:S05]  /*0050*/  @P0 EXIT ;  /* 0x000000000000094d */ /* 0x000fea0003800000 */
[----:B------:R-:W0:Y:S01]  /*0060*/  LDCU UR5, c[0x0][0x398] ;  /* 0x00007300ff0577ac */ /* 0x000e220008000800 */
[----:B------:R-:W-:Y:S01]  /*0070*/  IMAD R0, R2, R9, RZ ;  /* 0x0000000902007224 */ /* 0x000fe200078e02ff */
[----:B------:R-:W1:Y:S01]  /*0080*/  LDCU.64 UR10, c[0x0][0x358] ;  /* 0x00006b00ff0a77ac */ /* 0x000e620008000a00 */
[----:B0-----:R-:W-:-:S09]  /*0090*/  UISETP.GE.AND UP0, UPT, UR5, 0x1, UPT ;  /* 0x000000010500788c */ /* 0x001fd2000bf06270 */
[----:B-1----:R-:W-:Y:S05]  /*00a0*/  BRA.U !UP0, `(.L_x_0) ;  /* 0x0000000908b87547 */ /* 0x002fea000b800000 */
[----:B------:R-:W0:Y:S01]  /*00b0*/  LDC.64 R4, c[0x0][0x380] ;  /* 0x0000e000ff047b82 */ /* 0x000e220000000a00 */
[----:B------:R-:W-:Y:S02]  /*00c0*/  IMAD R2, R2, UR5, RZ ;  /* 0x0000000502027c24 */ /* 0x000fe4000f8e02ff */
[----:B------:R-:W-:Y:S01]  /*00d0*/  HFMA2 R7, -RZ, RZ, 0, 0 ;  /* 0x00000000ff077431 */ /* 0x000fe200000001ff */
[----:B------:R-:W-:Y:S02]  /*00e0*/  ULOP3.LUT UR6, UR5, 0x7ffffff8, URZ, 0xc0, !UPT ;  /* 0x7ffffff805067892 */ /* 0x000fe4000f8ec0ff */
[----:B------:R-:W-:Y:S02]  /*00f0*/  ULOP3.LUT UR8, UR5, 0x7, URZ, 0xc0, !UPT ;  /* 0x0000000705087892 */ /* 0x000fe4000f8ec0ff */
[----:B------:R-:W-:Y:S02]  /*0100*/  ULOP3.LUT UR5, UR5, 0x3, URZ, 0xc0, !UPT ;  /* 0x0000000305057892 */ /* 0x000fe4000f8ec0ff */
[----:B------:R-:W-:Y:S01]  /*0110*/  UIADD3 UR7, UPT, UPT, -UR6, URZ, URZ ;  /* 0x000000ff06077290 */ /* 0x000fe2000fffe1ff */
[----:B0-----:R-:W-:-:S03]  /*0120*/  IMAD.WIDE.U32 R4, R2, 0x4, R4 ;  /* 0x0000000402047825 */ /* 0x001fc600078e0004 */
[----:B------:R-:W-:-:S04]  /*0130*/  IADD3 R3, P0, PT, R4, 0x10, RZ ;  /* 0x0000001004037810 */ /* 0x000fc80007f1e0ff */
[----:B------:R-:W-:Y:S02]  /*0140*/  IADD3.X R4, PT, PT, RZ, R5, RZ, P0, !PT ;  /* 0x00000005ff047210 */ /* 0x000fe400007fe4ff */
[----:B------:R-:W-:-:S07]  /*0150*/  SHF.L.U32 R5, R9, 0x3, RZ ;  /* 0x0000000309057819 */ /* 0x000fce00000006ff */
.L_x_6:
[----:B01234-:R-:W0:Y:S01]  /*0160*/  LDC.64 R12, c[0x0][0x390] ;  /* 0x0000e400ff0c7b82 */ /* 0x01fe220000000a00 */
[----:B------:R-:W-:Y:S01]  /*0170*/  IMAD.IADD R9, R0, 0x1, R7 ;  /* 0x0000000100097824 */ /* 0x000fe200078e0207 */
[----:B------:R-:W1:Y:S01]  /*0180*/  LDCU UR12, c[0x0][0x398] ;  /* 0x00007300ff0c77ac */ /* 0x000e620008000800 */
[----:B------:R-:W-:Y:S01]  /*0190*/  MOV R23, RZ ;  /* 0x000000ff00177202 */ /* 0x000fe20000000f00 */
[----:B------:R-:W-:Y:S01]  /*01a0*/  UMOV UR4, URZ ;  /* 0x000000ff00047c82 */ /* 0x000fe20008000000 */
[----:B-1----:R-:W-:Y:S01]  /*01b0*/  UISETP.GE.U32.AND UP0, UPT, UR12, 0x8, UPT ;  /* 0x000000080c00788c */ /* 0x002fe2000bf06070 */
[----:B0-----:R-:W-:-:S05]  /*01c0*/  IMAD.WIDE.U32 R12, R9, 0x4, R12 ;  /* 0x00000004090c7825 */ /* 0x001fca00078e000c */
[----:B------:R0:W-:Y:S03]  /*01d0*/  STG.E desc[UR10][R12.64], RZ ;  /* 0x000000ff0c007986 */ /* 0x0001e6000c10190a */
[----:B------:R-:W-:Y:S05]  /*01e0*/  BRA.U !UP0, `(.L_x_1) ;  /* 0x0000000508147547 */ /* 0x000fea000b800000 */
[----:B------:R-:W1:Y:S01]  /*01f0*/  LDC R14, c[0x0][0x39c] ;  /* 0x0000e700ff0e7b82 */ /* 0x000e620000000800 */
[----:B------:R-:W-:Y:S01]  /*0200*/  MOV R23, RZ ;  /* 0x000000ff00177202 */ /* 0x000fe20000000f00 */
[----:B------:R-:W-:Y:S01]  /*0210*/  IMAD.MOV.U32 R25, RZ, RZ, R4 ;  /* 0x000000ffff197224 */ /* 0x000fe200078e0004 */
[----:B------:R-:W-:Y:S01]  /*0220*/  MOV R28, R3 ;  /* 0x00000003001c7202 */ /* 0x000fe20000000f00 */
[----:B------:R-:W-:-:S04]  /*0230*/  UMOV UR4, UR7 ;  /* 0x0000000700047c82 */ /* 0x000fc80008000000 */
[----:B------:R-:W2:Y:S01]  /*0240*/  LDC.64 R16, c[0x0][0x388] ;  /* 0x0000e200ff107b82 */ /* 0x000ea20000000a00 */
[C---:B-1----:R-:W-:Y:S01]  /*0250*/  IADD3 R6, PT, PT, R7.reuse, R14, RZ ;  /* 0x0000000e07067210 */ /* 0x042fe20007ffe0ff */
[C-C-:B------:R-:W-:Y:S01]  /*0260*/  IMAD R10, R14.reuse, 0x3, R7.reuse ;  /* 0x000000030e0a7824 */ /* 0x140fe200078e0207 */
[CC--:B------:R-:W-:Y:S01]  /*0270*/  LEA R8, R14.reuse, R7.reuse, 0x1 ;  /* 0x000000070e087211 */ /* 0x0c0fe200078e08ff */
[C-C-:B------:R-:W-:Y:S01]  /*0280*/  IMAD R11, R14.reuse, 0x5, R7.reuse ;  /* 0x000000050e0b7824 */ /* 0x140fe200078e0207 */
[C---:B------:R-:W-:Y:S01]  /*0290*/  LEA R9, R14.reuse, R7, 0x2 ;  /* 0x000000070e097211 */ /* 0x040fe200078e10ff */
[C-C-:B------:R-:W-:Y:S02]  /*02a0*/  IMAD R26, R14.reuse, 0x6, R7.reuse ;  /* 0x000000060e1a7824 */ /* 0x140fe400078e0207 */
[----:B------:R-:W-:Y:S02]  /*02b0*/  IMAD R27, R14, 0x7, R7 ;  /* 0x000000070e1b7824 */ /* 0x000fe400078e0207 */
[----:B--2---:R-:W-:-:S07]  /*02c0*/  IMAD.WIDE.U32 R14, R7, 0x4, R16 ;  /* 0x00000004070e7825 */ /* 0x004fce00078e0010 */
.L_x_2:
[----:B------:R-:W-:Y:S01]  /*02d0*/  IMAD.MOV.U32 R18, RZ, RZ, R28 ;  /* 0x000000ffff127224 */ /* 0x000fe200078e001c */
[----:B------:R-:W-:Y:S01]  /*02e0*/  MOV R19, R25 ;  /* 0x0000001900137202 */ /* 0x000fe20000000f00 */
[----:B------:R-:W2:Y:S04]  /*02f0*/  LDG.E R21, desc[UR10][R14.64] ;  /* 0x0000000a0e157981 */ /* 0x000ea8000c1e1900 */
[----:B------:R-:W2:Y:S02]  /*0300*/  LDG.E R20, desc[UR10][R18.64+-0x10] ;  /* 0xfffff00a12147981 */ /* 0x000ea4000c1e1900 */
[----:B--23--:R-:W-:Y:S02]  /*0310*/  IMAD R29, R20, R21, R23 ;  /* 0x00000015141d7224 */ /* 0x00cfe400078e0217 */
[----:B------:R-:W-:-:S03]  /*0320*/  IMAD.WIDE.U32 R20, R6, 0x4, R16 ;  /* 0x0000000406147825 */ /* 0x000fc600078e0010 */
[----:B------:R1:W-:Y:S04]  /*0330*/  STG.E desc[UR10][R12.64], R29 ;  /* 0x0000001d0c007986 */ /* 0x0003e8000c10190a */
[----:B------:R-:W2:Y:S04]  /*0340*/  LDG.E R20, desc[UR10][R20.64] ;  /* 0x0000000a14147981 */ /* 0x000ea8000c1e1900 */
[----:B------:R-:W2:Y:S02]  /*0350*/  LDG.E R22, desc[UR10][R18.64+-0xc] ;  /* 0xfffff40a12167981 */ /* 0x000ea4000c1e1900 */
[----:B--2---:R-:W-:-:S02]  /*0360*/  IMAD R28, R22, R20, R29 ;  /* 0x00000014161c7224 */ /* 0x004fc400078e021d */
[----:B------:R-:W-:-:S03]  /*0370*/  IMAD.WIDE.U32 R22, R8, 0x4, R16 ;  /* 0x0000000408167825 */ /* 0x000fc600078e0010 */
[----:B------:R-:W-:Y:S04]  /*0380*/  STG.E desc[UR10][R12.64], R28 ;  /* 0x0000001c0c007986 */ /* 0x000fe8000c10190a */
[----:B------:R-:W1:Y:S04]  /*0390*/  LDG.E R22, desc[UR10][R22.64] ;  /* 0x0000000a16167981 */ /* 0x000e68000c1e1900 */
[----:B------:R-:W1:Y:S02]  /*03a0*/  LDG.E R25, desc[UR10][R18.64+-0x8] ;  /* 0xfffff80a12197981 */ /* 0x000e64000c1e1900 */
[----:B-1----:R-:W-:-:S02]  /*03b0*/  IMAD R29, R25, R22, R28 ;  /* 0x00000016191d7224 */ /* 0x002fc400078e021c */
[----:B------:R-:W-:-:S03]  /*03c0*/  IMAD.WIDE.U32 R24, R10, 0x4, R16 ;  /* 0x000000040a187825 */ /* 0x000fc600078e0010 */
[----:B------:R1:W-:Y:S04]  /*03d0*/  STG.E desc[UR10][R12.64], R29 ;  /* 0x0000001d0c007986 */ /* 0x0003e8000c10190a */
[----:B------:R-:W1:Y:S04]  /*03e0*/  LDG.E R24, desc[UR10][R24.64] ;  /* 0x0000000a18187981 */ /* 0x000e68000c1e1900 */
[----:B------:R-:W1:Y:S02]  /*03f0*/  LDG.E R20, desc[UR10][R18.64+-0x4] ;  /* 0xfffffc0a12147981 */ /* 0x000e64000c1e1900 */
[----:B-1----:R-:W-:-:S02]  /*0400*/  IMAD R29, R20, R24, R29 ;  /* 0x00000018141d7224 */ /* 0x002fc400078e021d */
[----:B------:R-:W-:-:S03]  /*0410*/  IMAD.WIDE.U32 R20, R9, 0x4, R16 ;  /* 0x0000000409147825 */ /* 0x000fc600078e0010 */
[----:B------:R1:W-:Y:S04]  /*0420*/  STG.E desc[UR10][R12.64], R29 ;  /* 0x0000001d0c007986 */ /* 0x0003e8000c10190a */
[----:B------:R-:W2:Y:S04]  /*0430*/  LDG.E R20, desc[UR10][R20.64] ;  /* 0x0000000a14147981 */ /* 0x000ea8000c1e1900 */
[----:B------:R-:W2:Y:S02]  /*0440*/  LDG.E R22, desc[UR10][R18.64] ;  /* 0x0000000a12167981 */ /* 0x000ea4000c1e1900 */
[----:B--2---:R-:W-:-:S02]  /*0450*/  IMAD R28, R22, R20, R29 ;  /* 0x00000014161c7224 */ /* 0x004fc400078e021d */
[----:B------:R-:W-:-:S03]  /*0460*/  IMAD.WIDE.U32 R22, R11, 0x4, R16 ;  /* 0x000000040b167825 */ /* 0x000fc600078e0010 */
[----:B------:R2:W-:Y:S04]  /*0470*/  STG.E desc[UR10][R12.64], R28 ;  /* 0x0000001c0c007986 */ /* 0x0005e8000c10190a */
[----:B------:R-:W3:Y:S04]  /*0480*/  LDG.E R22, desc[UR10][R22.64] ;  /* 0x0000000a16167981 */ /* 0x000ee8000c1e1900 */
[----:B------:R-:W3:Y:S02]  /*0490*/  LDG.E R25, desc[UR10][R18.64+0x4] ;  /* 0x0000040a12197981 */ /* 0x000ee4000c1e1900 */
[----:B---3--:R-:W-:-:S02]  /*04a0*/  IMAD R22, R25, R22, R28 ;  /* 0x0000001619167224 */ /* 0x008fc400078e021c */
[----:B------:R-:W-:-:S03]  /*04b0*/  IMAD.WIDE.U32 R24, R26, 0x4, R16 ;  /* 0x000000041a187825 */ /* 0x000fc600078e0010 */
[----:B------:R3:W-:Y:S04]  /*04c0*/  STG.E desc[UR10][R12.64], R22 ;  /* 0x000000160c007986 */ /* 0x0007e8000c10190a */
[----:B------:R-:W1:Y:S04]  /*04d0*/  LDG.E R24, desc[UR10][R24.64] ;  /* 0x0000000a18187981 */ /* 0x000e68000c1e1900 */
[----:B------:R-:W1:Y:S02]  /*04e0*/  LDG.E R21, desc[UR10][R18.64+0x8] ;  /* 0x0000080a12157981 */ /* 0x000e64000c1e1900 */
[----:B-1----:R-:W-:-:S02]  /*04f0*/  IMAD R29, R21, R24, R22 ;  /* 0x00000018151d7224 */ /* 0x002fc400078e0216 */
[----:B------:R-:W-:-:S03]  /*0500*/  IMAD.WIDE.U32 R20, R27, 0x4, R16 ;  /* 0x000000041b147825 */ /* 0x000fc600078e0010 */
[----:B------:R3:W-:Y:S04]  /*0510*/  STG.E desc[UR10][R12.64], R29 ;  /* 0x0000001d0c007986 */ /* 0x0007e8000c10190a */
[----:B------:R-:W4:Y:S04]  /*0520*/  LDG.E R20, desc[UR10][R20.64] ;  /* 0x0000000a14147981 */ /* 0x000f28000c1e1900 */
[----:B--2---:R-:W4:Y:S01]  /*0530*/  LDG.E R28, desc[UR10][R18.64+0xc] ;  /* 0x00000c0a121c7981 */ /* 0x004f22000c1e1900 */
[----:B------:R-:W-:Y:S01]  /*0540*/  UIADD3 UR4, UPT, UPT, UR4, 0x8, URZ ;  /* 0x0000000804047890 */ /* 0x000fe2000fffe0ff */
[C---:B------:R-:W-:Y:S01]  /*0550*/  IADD3 R6, PT, PT, R5.reuse, R6, RZ ;  /* 0x0000000605067210 */ /* 0x040fe20007ffe0ff */
[C---:B------:R-:W-:Y:S01]  /*0560*/  IMAD.IADD R8, R5.reuse, 0x1, R8 ;  /* 0x0000000105087824 */ /* 0x040fe200078e0208 */
[C---:B------:R-:W-:Y:S01]  /*0570*/  IADD3 R10, PT, PT, R5.reuse, R10, RZ ;  /* 0x0000000a050a7210 */ /* 0x040fe20007ffe0ff */
[----:B------:R-:W-:Y:S01]  /*0580*/  UISETP.NE.AND UP0, UPT, UR4, URZ, UPT ;  /* 0x000000ff0400728c */ /* 0x000fe2000bf05270 */
[C---:B------:R-:W-:Y:S01]  /*0590*/  IADD3 R9, PT, PT, R5.reuse, R9, RZ ;  /* 0x0000000905097210 */ /* 0x040fe20007ffe0ff */
[C---:B------:R-:W-:Y:S01]  /*05a0*/  IMAD.IADD R26, R5.reuse, 0x1, R26 ;  /* 0x00000001051a7824 */ /* 0x040fe200078e021a */
[C---:B------:R-:W-:Y:S01]  /*05b0*/  IADD3 R11, PT, PT, R5.reuse, R11, RZ ;  /* 0x0000000b050b7210 */ /* 0x040fe20007ffe0ff */
[C---:B------:R-:W-:Y:S01]  /*05c0*/  IMAD.WIDE.U32 R14, R5.reuse, 0x4, R14 ;  /* 0x00000004050e7825 */ /* 0x040fe200078e000e */
[----:B------:R-:W-:-:S03]  /*05d0*/  IADD3 R27, PT, PT, R5, R27, RZ ;  /* 0x0000001b051b7210 */ /* 0x000fc60007ffe0ff */
[----:B----4-:R-:W-:Y:S01]  /*05e0*/  IMAD R23, R28, R20, R29 ;  /* 0x000000141c177224 */ /* 0x010fe200078e021d */
[----:B------:R-:W-:-:S04]  /*05f0*/  IADD3 R28, P0, PT, R18, 0x20, RZ ;  /* 0x00000020121c7810 */ /* 0x000fc80007f1e0ff */
[----:B------:R3:W-:Y:S01]  /*0600*/  STG.E desc[UR10][R12.64], R23 ;  /* 0x000000170c007986 */ /* 0x0007e2000c10190a */
[----:B------:R-:W-:Y:S01]  /*0610*/  IADD3.X R25, PT, PT, RZ, R19, RZ, P0, !PT ;  /* 0x00000013ff197210 */ /* 0x000fe200007fe4ff */
[----:B------:R-:W-:Y:S07]  /*0620*/  BRA.U UP0, `(.L_x_2) ;  /* 0xfffffffd00287547 */ /* 0x000fee000b83ffff */
[----:B------:R-:W-:-:S05]  /*0630*/  UMOV UR4, UR6 ;  /* 0x0000000600047c82 */ /* 0x000fca0008000000 */
.L_x_1:
[----:B------:R-:W-:-:S09]  /*0640*/  UISETP.NE.AND UP0, UPT, UR8, URZ, UPT ;  /* 0x000000ff0800728c */ /* 0x000fd2000bf05270 */
[----:B------:R-:W-:Y:S05]  /*0650*/  BRA.U !UP0, `(.L_x_3) ;  /* 0x0000000508387547 */ /* 0x000fea000b800000 */
[----:B------:R-:W-:Y:S02]  /*0660*/  UIADD3 UR9, UPT, UPT, UR8, -0x1, URZ ;  /* 0xffffffff08097890 */ /* 0x000fe4000fffe0ff */
[----:B------:R-:W-:Y:S02]  /*0670*/  UISETP.NE.AND UP1, UPT, UR5, URZ, UPT ;  /* 0x000000ff0500728c */ /* 0x000fe4000bf25270 */
[----:B------:R-:W-:-:S09]  /*0680*/  UISETP.GE.U32.AND UP0, UPT, UR9, 0x3, UPT ;  /* 0x000000030900788c */ /* 0x000fd2000bf06070 */
[----:B------:R-:W-:Y:S05]  /*0690*/  BRA.U !UP0, `(.L_x_4) ;  /* 0x00000001088c7547 */ /* 0x000fea000b800000 */
[----:B------:R-:W1:Y:S01]  /*06a0*/  LDC R6, c[0x0][0x39c] ;  /* 0x0000e700ff067b82 */ /* 0x000e620000000800 */
[----:B------:R-:W-:-:S07]  /*06b0*/  IADD3 R11, PT, PT, R2, UR4, RZ ;  /* 0x00000004020b7c10 */ /* 0x000fce000fffe0ff */
[----:B------:R-:W2:Y:S08]  /*06c0*/  LDC.64 R14, c[0x0][0x380] ;  /* 0x0000e000ff0e7b82 */ /* 0x000eb00000000a00 */
[----:B------:R-:W4:Y:S01]  /*06d0*/  LDC.64 R8, c[0x0][0x388] ;  /* 0x0000e200ff087b82 */ /* 0x000f220000000a00 */
[----:B-1----:R-:W-:Y:S02]  /*06e0*/  IMAD R19, R6, UR4, R7 ;  /* 0x0000000406137c24 */ /* 0x002fe4000f8e0207 */
[----:B--2---:R-:W-:-:S05]  /*06f0*/  IMAD.WIDE.U32 R14, R11, 0x4, R14 ;  /* 0x000000040b0e7825 */ /* 0x004fca00078e000e */
[----:B------:R-:W1:Y:S01]  /*0700*/  LDC.64 R10, c[0x0][0x380] ;  /* 0x0000e000ff0a7b82 */ /* 0x000e620000000a00 */
[----:B------:R-:W3:Y:S01]  /*0710*/  LDG.E R14, desc[UR10][R14.64] ;  /* 0x0000000a0e0e7981 */ /* 0x000ee2000c1e1900 */
[----:B----4-:R-:W-:-:S06]  /*0720*/  IMAD.WIDE.U32 R16, R19, 0x4, R8 ;  /* 0x0000000413107825 */ /* 0x010fcc00078e0008 */
[----:B------:R-:W3:Y:S01]  /*0730*/  LDG.E R16, desc[UR10][R16.64] ;  /* 0x0000000a10107981 */ /* 0x000ee2000c1e1900 */
[----:B------:R-:W-:Y:S01]  /*0740*/  IADD3 R18, P0, PT, R2, UR4, RZ ;  /* 0x0000000402127c10 */ /* 0x000fe2000ff1e0ff */
[----:B------:R-:W-:-:S03]  /*0750*/  IMAD.IADD R21, R19, 0x1, R6 ;  /* 0x0000000113157824 */ /* 0x000fc600078e0206 */
[----:B------:R-:W-:Y:S02]  /*0760*/  IADD3.X R20, PT, PT, RZ, RZ, RZ, P0, !PT ;  /* 0x000000ffff147210 */ /* 0x000fe400007fe4ff */
[----:B-1----:R-:W-:-:S04]  /*0770*/  LEA R10, P0, R18, R10, 0x2 ;  /* 0x0000000a120a7211 */ /* 0x002fc800078010ff */
[----:B------:R-:W-:Y:S01]  /*0780*/  LEA.HI.X R11, R18, R11, R20, 0x2, P0 ;  /* 0x0000000b120b7211 */ /* 0x000fe200000f1414 */
[----:B------:R-:W-:-:S04]  /*0790*/  IMAD.WIDE.U32 R18, R21, 0x4, R8 ;  /* 0x0000000415127825 */ /* 0x000fc800078e0008 */
[----:B---3--:R-:W-:-:S05]  /*07a0*/  IMAD R23, R14, R16, R23 ;  /* 0x000000100e177224 */ /* 0x008fca00078e0217 */
[----:B------:R1:W-:Y:S04]  /*07b0*/  STG.E desc[UR10][R12.64], R23 ;  /* 0x000000170c007986 */ /* 0x0003e8000c10190a */
[----:B------:R-:W2:Y:S04]  /*07c0*/  LDG.E R18, desc[UR10][R18.64] ;  /* 0x0000000a12127981 */ /* 0x000ea8000c1e1900 */
[----:B------:R-:W2:Y:S01]  /*07d0*/  LDG.E R14, desc[UR10][R10.64+0x4] ;  /* 0x0000040a0a0e7981 */ /* 0x000ea2000c1e1900 */
[----:B------:R-:W-:Y:S01]  /*07e0*/  IADD3 R21, PT, PT, R21, R6, RZ ;  /* 0x0000000615157210 */ /* 0x000fe20007ffe0ff */
[----:B--2---:R-:W-:-:S04]  /*07f0*/  IMAD R17, R14, R18, R23 ;  /* 0x000000120e117224 */ /* 0x004fc800078e0217 */
[C---:B------:R-:W-:Y:S01]  /*0800*/  IMAD.WIDE.U32 R14, R21.reuse, 0x4, R8 ;  /* 0x00000004150e7825 */ /* 0x040fe200078e0008 */
[----:B------:R2:W-:Y:S05]  /*0810*/  STG.E desc[UR10][R12.64], R17 ;  /* 0x000000110c007986 */ /* 0x0005ea000c10190a */
[----:B------:R-:W3:Y:S04]  /*0820*/  LDG.E R14, desc[UR10][R14.64] ;  /* 0x0000000a0e0e7981 */ /* 0x000ee8000c1e1900 */
[----:B------:R-:W3:Y:S01]  /*0830*/  LDG.E R16, desc[UR10][R10.64+0x8] ;  /* 0x0000080a0a107981 */ /* 0x000ee2000c1e1900 */
[----:B------:R-:W-:-:S05]  /*0840*/  IADD3 R25, PT, PT, R21, R6, RZ ;  /* 0x0000000615197210 */ /* 0x000fca0007ffe0ff */
[----:B------:R-:W-:-:S04]  /*0850*/  IMAD.WIDE.U32 R8, R25, 0x4, R8 ;  /* 0x0000000419087825 */ /* 0x000fc800078e0008 */
[----:B---3--:R-:W-:-:S05]  /*0860*/  IMAD R21, R16, R14, R17 ;  /* 0x0000000e10157224 */ /* 0x008fca00078e0211 */
[----:B------:R2:W-:Y:S04]  /*0870*/  STG.E desc[UR10][R12.64], R21 ;  /* 0x000000150c007986 */ /* 0x0005e8000c10190a */
[----:B------:R-:W1:Y:S04]  /*0880*/  LDG.E R6, desc[UR10][R10.64+0xc] ;  /* 0x00000c0a0a067981 */ /* 0x000e68000c1e1900 */
[----:B------:R-:W1:Y:S01]  /*0890*/  LDG.E R8, desc[UR10][R8.64] ;  /* 0x0000000a08087981 */ /* 0x000e62000c1e1900 */
[----:B------:R-:W-:Y:S01]  /*08a0*/  UIADD3 UR4, UPT, UPT, UR4, 0x4, URZ ;  /* 0x0000000404047890 */ /* 0x000fe2000fffe0ff */
[----:B-1----:R-:W-:-:S05]  /*08b0*/  IMAD R23, R6, R8, R21 ;  /* 0x0000000806177224 */ /* 0x002fca00078e0215 */
[----:B------:R2:W-:Y:S06]  /*08c0*/  STG.E desc[UR10][R12.64], R23 ;  /* 0x000000170c007986 */ /* 0x0005ec000c10190a */
.L_x_4:
[----:B------:R-:W-:Y:S05]  /*08d0*/  BRA.U !UP1, `(.L_x_3) ;  /* 0x0000000109987547 */ /* 0x000fea000b800000 */
[----:B------:R-:W-:Y:S02]  /*08e0*/  UISETP.NE.AND UP0, UPT, UR5, 0x1, UPT ;  /* 0x000000010500788c */ /* 0x000fe4000bf05270 */
[----:B------:R-:W-:-:S07]  /*08f0*/  ULOP3.LUT UP1, URZ, UR12, 0x1, URZ, 0xc0, !UPT ;  /* 0x000000010cff7892 */ /* 0x000fce000f82c0ff */
[----:B------:R-:W-:Y:S05]  /*0900*/  BRA.U !UP0, `(.L_x_5) ;  /* 0x00000001085c7547 */ /* 0x000fea000b800000 */
[----:B------:R-:W1:Y:S01]  /*0910*/  LDC R6, c[0x0][0x39c] ;  /* 0x0000e700ff067b82 */ /* 0x000e620000000800 */
[----:B------:R-:W-:-:S07]  /*0920*/  IADD3 R15, PT, PT, R2, UR4, RZ ;  /* 0x00000004020f7c10 */ /* 0x000fce000fffe0ff */
[----:B------:R-:W4:Y:S08]  /*0930*/  LDC.64 R10, c[0x0][0x380] ;  /* 0x0000e000ff0a7b82 */ /* 0x000f300000000a00 */
[----:B------:R-:W2:Y:S01]  /*0940*/  LDC.64 R8, c[0x0][0x388] ;  /* 0x0000e200ff087b82 */ /* 0x000ea20000000a00 */
[----:B-1----:R-:W-:Y:S02]  /*0950*/  IMAD R19, R6, UR4, R7 ;  /* 0x0000000406137c24 */ /* 0x002fe4000f8e0207 */
[----:B----4-:R-:W-:-:S05]  /*0960*/  IMAD.WIDE.U32 R14, R15, 0x4, R10 ;  /* 0x000000040f0e7825 */ /* 0x010fca00078e000a */
[----:B------:R-:W1:Y:S01]  /*0970*/  LDC.64 R10, c[0x0][0x380] ;  /* 0x0000e000ff0a7b82 */ /* 0x000e620000000a00 */
[----:B------:R-:W4:Y:S01]  /*0980*/  LDG.E R14, desc[UR10][R14.64] ;  /* 0x0000000a0e0e7981 */ /* 0x000f22000c1e1900 */
[----:B--2---:R-:W-:-:S06]  /*0990*/  IMAD.WIDE.U32 R16, R19, 0x4, R8 ;  /* 0x0000000413107825 */ /* 0x004fcc00078e0008 */
[----:B------:R-:W4:Y:S01]  /*09a0*/  LDG.E R16, desc[UR10][R16.64] ;  /* 0x0000000a10107981 */ /* 0x000f22000c1e1900 */
[----:B------:R-:W-:Y:S02]  /*09b0*/  IADD3 R18, P0, PT, R2, UR4, RZ ;  /* 0x0000000402127c10 */ /* 0x000fe4000ff1e0ff */
[----:B------:R-:W-:-:S03]  /*09c0*/  IADD3 R21, PT, PT, R19, R6, RZ ;  /* 0x0000000613157210 */ /* 0x000fc60007ffe0ff */
[----:B------:R-:W-:Y:S02]  /*09d0*/  IMAD.X R20, RZ, RZ, RZ, P0 ;  /* 0x000000ffff147224 */ /* 0x000fe400000e06ff */
[----:B------:R-:W-:Y:S01]  /*09e0*/  IMAD.WIDE.U32 R8, R21, 0x4, R8 ;  /* 0x0000000415087825 */ /* 0x000fe200078e0008 */
[----:B-1----:R-:W-:-:S04]  /*09f0*/  LEA R10, P0, R18, R10, 0x2 ;  /* 0x0000000a120a7211 */ /* 0x002fc800078010ff */
[----:B------:R-:W-:Y:S01]  /*0a00*/  LEA.HI.X R11, R18, R11, R20, 0x2, P0 ;  /* 0x0000000b120b7211 */ /* 0x000fe200000f1414 */
[----:B----4-:R-:W-:-:S05]  /*0a10*/  IMAD R19, R14, R16, R23 ;  /* 0x000000100e137224 */ /* 0x010fca00078e0217 */
[----:B------:R1:W-:Y:S04]  /*0a20*/  STG.E desc[UR10][R12.64], R19 ;  /* 0x000000130c007986 */ /* 0x0003e8000c10190a */
[----:B------:R-:W3:Y:S04]  /*0a30*/  LDG.E R10, desc[UR10][R10.64+0x4] ;  /* 0x0000040a0a0a7981 */ /* 0x000ee8000c1e1900 */
[----:B------:R-:W3:Y:S01]  /*0a40*/  LDG.E R8, desc[UR10][R8.64] ;  /* 0x0000000a08087981 */ /* 0x000ee2000c1e1900 */
[----:B------:R-:W-:Y:S01]  /*0a50*/  UIADD3 UR4, UPT, UPT, UR4, 0x2, URZ ;  /* 0x0000000204047890 */ /* 0x000fe2000fffe0ff */
[----:B---3--:R-:W-:-:S05]  /*0a60*/  IMAD R23, R10, R8, R19 ;  /* 0x000000080a177224 */ /* 0x008fca00078e0213 */
[----:B------:R1:W-:Y:S06]  /*0a70*/  STG.E desc[UR10][R12.64], R23 ;  /* 0x000000170c007986 */ /* 0x0003ec000c10190a */
.L_x_5:
[----:B------:R-:W-:Y:S05]  /*0a80*/  BRA.U !UP1, `(.L_x_3) ;  /* 0x00000001092c7547 */ /* 0x000fea000b800000 */
[----:B------:R-:W2:Y:S01]  /*0a90*/  LDC R6, c[0x0][0x39c] ;  /* 0x0000e700ff067b82 */ /* 0x000ea20000000800 */
[----:B------:R-:W-:-:S07]  /*0aa0*/  IADD3 R15, PT, PT, R2, UR4, RZ ;  /* 0x00000004020f7c10 */ /* 0x000fce000fffe0ff */
[----:B------:R-:W4:Y:S08]  /*0ab0*/  LDC.64 R8, c[0x0][0x380] ;  /* 0x0000e000ff087b82 */ /* 0x000f300000000a00 */
[----:B------:R-:W5:Y:S01]  /*0ac0*/  LDC.64 R10, c[0x0][0x388] ;  /* 0x0000e200ff0a7b82 */ /* 0x000f620000000a00 */
[----:B--2---:R-:W-:Y:S02]  /*0ad0*/  IMAD R17, R6, UR4, R7 ;  /* 0x0000000406117c24 */ /* 0x004fe4000f8e0207 */
[----:B----4-:R-:W-:-:S06]  /*0ae0*/  IMAD.WIDE.U32 R8, R15, 0x4, R8 ;  /* 0x000000040f087825 */ /* 0x010fcc00078e0008 */
[----:B------:R-:W1:Y:S01]  /*0af0*/  LDG.E R8, desc[UR10][R8.64] ;  /* 0x0000000a08087981 */ /* 0x000e62000c1e1900 */
[----:B-----5:R-:W-:-:S06]  /*0b00*/  IMAD.WIDE.U32 R10, R17, 0x4, R10 ;  /* 0x00000004110a7825 */ /* 0x020fcc00078e000a */
[----:B------:R-:W1:Y:S02]  /*0b10*/  LDG.E R10, desc[UR10][R10.64] ;  /* 0x0000000a0a0a7981 */ /* 0x000e64000c1e1900 */
[----:B-1-3--:R-:W-:-:S05]  /*0b20*/  IMAD R23, R8, R10, R23 ;  /* 0x0000000a08177224 */ /* 0x00afca00078e0217 */
[----:B------:R4:W-:Y:S02]  /*0b30*/  STG.E desc[UR10][R12.64], R23 ;  /* 0x000000170c007986 */ /* 0x0009e4000c10190a */
.L_x_3:
[----:B------:R-:W5:Y:S01]  /*0b40*/  LDCU UR4, c[0x0][0x39c] ;  /* 0x00007380ff0477ac */ /* 0x000f620008000800 */
[----:B------:R-:W-:-:S04]  /*0b50*/  IADD3 R7, PT, PT, R7, 0x1, RZ ;  /* 0x0000000107077810 */ /* 0x000fc80007ffe0ff */
[----:B-----5:R-:W-:-:S13]  /*0b60*/  ISETP.NE.AND P0, PT, R7, UR4, PT ;  /* 0x0000000407007c0c */ /* 0x020fda000bf05270 */
[----:B------:R-:W-:Y:S05]  /*0b70*/  @!P0 EXIT ;  /* 0x000000000000894d */ /* 0x000fea0003800000 */
[----:B------:R-:W-:Y:S05]  /*0b80*/  BRA `(.L_x_6) ;  /* 0xfffffff400747947 */ /* 0x000fea000383ffff */
.L_x_0:
[C---:B------:R-:W-:Y:S01]  /*0b90*/  ISETP.GE.U32.AND P1, PT, R9.reuse, 0x8, PT ;  /* 0x000000080900780c */ /* 0x040fe20003f26070 */
[----:B------:R-:W-:Y:S01]  /*0ba0*/  IMAD.MOV.U32 R3, RZ, RZ, RZ ;  /* 0x000000ffff037224 */ /* 0x000fe200078e00ff */
[----:B------:R-:W-:-:S04]  /*0bb0*/  LOP3.LUT R2, R9, 0x7, RZ, 0xc0, !PT ;  /* 0x0000000709027812 */ /* 0x000fc800078ec0ff */
[----:B------:R-:W-:-:S07]  /*0bc0*/  ISETP.NE.AND P0, PT, R2, RZ, PT ;  /* 0x000000ff0200720c */ /* 0x000fce0003f05270 */
[----:B------:R-:W-:Y:S06]  /*0bd0*/  @!P1 BRA `(.L_x_7) ;  /* 0x0000000000409947 */ /* 0x000fec0003800000 */
[----:B------:R-:W0:Y:S01]  /*0be0*/  LDC.64 R6, c[0x0][0x390] ;  /* 0x0000e400ff067b82 */ /* 0x000e220000000a00 */
[----:B------:R-:W-:Y:S01]  /*0bf0*/  LOP3.LUT R3, R9, 0x7ffffff8, RZ, 0xc0, !PT ;  /* 0x7ffffff809037812 */ /* 0x000fe200078ec0ff */
[----:B------:R-:W-:-:S06]  /*0c00*/  UMOV UR4, URZ ;  /* 0x000000ff00047c82 */ /* 0x000fcc0008000000 */
.L_x_8:
[----:B-1----:R-:W-:Y:S01]  /*0c10*/  IADD3 R5, PT, PT, R0, UR4, RZ ;  /* 0x0000000400057c10 */ /* 0x002fe2000fffe0ff */
[----:B------:R-:W-:-:S04]  /*0c20*/  UIADD3 UR4, UPT, UPT, UR4, 0x8, URZ ;  /* 0x0000000804047890 */ /* 0x000fc8000fffe0ff */
[----:B0-----:R-:W-:Y:S02]  /*0c30*/  IMAD.WIDE.U32 R4, R5, 0x4, R6 ;  /* 0x0000000405047825 */ /* 0x001fe400078e0006 */
[----:B------:R-:W-:-:S03]  /*0c40*/  ISETP.NE.AND P1, PT, R3, UR4, PT ;  /* 0x0000000403007c0c */ /* 0x000fc6000bf25270 */
[----:B------:R1:W-:Y:S04]  /*0c50*/  STG.E desc[UR10][R4.64], RZ ;  /* 0x000000ff04007986 */ /* 0x0003e8000c10190a */
[----:B------:R1:W-:Y:S04]  /*0c60*/  STG.E desc[UR10][R4.64+0x4], RZ ;  /* 0x000004ff04007986 */ /* 0x0003e8000c10190a */
[----:B------:R1:W-:Y:S04]  /*0c70*/  STG.E desc[UR10][R4.64+0x8], RZ ;  /* 0x000008ff04007986 */ /* 0x0003e8000c10190a */
[----:B------:R1:W-:Y:S04]  /*0c80*/  STG.E desc[UR10][R4.64+0xc], RZ ;  /* 0x00000cff04007986 */ /* 0x0003e8000c10190a */
[----:B------:R1:W-:Y:S04]  /*0c90*/  STG.E desc[UR10][R4.64+0x10], RZ ;  /* 0x000010ff04007986 */ /* 0x0003e8000c10190a */
[----:B------:R1:W-:Y:S04]  /*0ca0*/  STG.E desc[UR10][R4.64+0x14], RZ ;  /* 0x000014ff04007986 */ /* 0x0003e8000c10190a */
[----:B------:R1:W-:Y:S04]  /*0cb0*/  STG.E desc[UR10][R4.64+0x18], RZ ;  /* 0x000018ff04007986 */ /* 0x0003e8000c10190a */
[----:B------:R1:W-:Y:S01]  /*0cc0*/  STG.E desc[UR10][R4.64+0x1c], RZ ;  /* 0x00001cff04007986 */ /* 0x0003e2000c10190a */
[----:B------:R-:W-:Y:S05]  /*0cd0*/  @P1 BRA `(.L_x_8) ;  /* 0xfffffffc00cc1947 */ /* 0x000fea000383ffff */
.L_x_7:
[----:B------:R-:W-:Y:S05]  /*0ce0*/  @!P0 EXIT ;  /* 0x000000000000894d */ /* 0x000fea0003800000 */
[----:B------:R-:W-:Y:S02]  /*0cf0*/  ISETP.GE.U32.AND P1, PT, R2, 0x4, PT ;  /* 0x000000040200780c */ /* 0x000fe40003f26070 */
[----:B------:R-:W-:-:S04]  /*0d00*/  LOP3.LUT R12, R9, 0x3, RZ, 0xc0, !PT ;  /* 0x00000003090c7812 */ /* 0x000fc800078ec0ff */
[----:B------:R-:W-:-:S07]  /*0d10*/  ISETP.NE.AND P0, PT, R12, RZ, PT ;  /* 0x000000ff0c00720c */ /* 0x000fce0003f05270 */
[----:B------:R-:W-:Y:S06]  /*0d20*/  @!P1 BRA `(.L_x_9) ;  /* 0x0000000000349947 */ /* 0x000fec0003800000 */
[----:B------:R-:W0:Y:S01]  /*0d30*/  LDC.64 R10, c[0x0][0x390] ;  /* 0x0000e400ff0a7b82 */ /* 0x000e220000000a00 */
[CC--:B------:R-:W-:Y:S02]  /*0d40*/  IADD3 R2, P1, PT, R0.reuse, R3.reuse, RZ ;  /* 0x0000000300027210 */ /* 0x0c0fe40007f3e0ff */
[----:B------:R-:W-:Y:S01]  /*0d50*/  IADD3 R7, PT, PT, R0, R3, RZ ;  /* 0x0000000300077210 */ /* 0x000fe20007ffe0ff */
[----:B------:R-:W-:Y:S01]  /*0d60*/  VIADD R3, R3, 0x4 ;  /* 0x0000000403037836 */ /* 0x000fe20000000000 */
[----:B------:R-:W-:-:S03]  /*0d70*/  IADD3.X R8, PT, PT, RZ, RZ, RZ, P1, !PT ;  /* 0x000000ffff087210 */ /* 0x000fc60000ffe4ff */
[----:B-1----:R-:W1:Y:S01]  /*0d80*/  LDC.64 R4, c[0x0][0x390] ;  /* 0x0000e400ff047b82 */ /* 0x002e620000000a00 */
[----:B0-----:R-:W-:Y:S01]  /*0d90*/  LEA R6, P1, R2, R10, 0x2 ;  /* 0x0000000a02067211 */ /* 0x001fe200078210ff */
[----:B-1----:R-:W-:-:S03]  /*0da0*/  IMAD.WIDE.U32 R4, R7, 0x4, R4 ;  /* 0x0000000407047825 */ /* 0x002fc600078e0004 */
[----:B------:R-:W-:Y:S02]  /*0db0*/  LEA.HI.X R7, R2, R11, R8, 0x2, P1 ;  /* 0x0000000b02077211 */ /* 0x000fe400008f1408 */
[----:B------:R0:W-:Y:S04]  /*0dc0*/  STG.E desc[UR10][R4.64], RZ ;  /* 0x000000ff04007986 */ /* 0x0001e8000c10190a */
[----:B------:R0:W-:Y:S04]  /*0dd0*/  STG.E desc[UR10][R6.64+0x4], RZ ;  /* 0x000004ff06007986 */ /* 0x0001e8000c10190a */
[----:B------:R0:W-:Y:S04]  /*0de0*/  STG.E desc[UR10][R6.64+0x8], RZ ;  /* 0x000008ff06007986 */ /* 0x0001e8000c10190a */
[----:B------:R0:W-:Y:S02]  /*0df0*/  STG.E desc[UR10][R6.64+0xc], RZ ;  /* 0x00000cff06007986 */ /* 0x0001e4000c10190a */
.L_x_9:
[----:B------:R-:W-:Y:S05]  /*0e00*/  @!P0 EXIT ;  /* 0x000000000000894d */ /* 0x000fea0003800000 */
[----:B------:R-:W-:Y:S02]  /*0e10*/  ISETP.NE.AND P1, PT, R12, 0x1, PT ;  /* 0x000000010c00780c */ /* 0x000fe40003f25270 */
[----:B------:R-:W-:-:S04]  /*0e20*/  LOP3.LUT R2, R9, 0x1, RZ, 0xc0, !PT ;  /* 0x0000000109027812 */ /* 0x000fc800078ec0ff */
[----:B------:R-:W-:-:S07]  /*0e30*/  ISETP.NE.U32.AND P0, PT, R2, 0x1, PT ;  /* 0x000000010200780c */ /* 0x000fce0003f05070 */
[----:B------:R-:W-:Y:S06]  /*0e40*/  @!P1 BRA `(.L_x_10) ;  /* 0x00000000002c9947 */ /* 0x000fec0003800000 */
[----:B------:R-:W2:Y:S01]  /*0e50*/  LDC.64 R10, c[0x0][0x390] ;  /* 0x0000e400ff0a7b82 */ /* 0x000ea20000000a00 */
[CC--:B------:R-:W-:Y:S02]  /*0e60*/  IADD3 R2, P1, PT, R0.reuse, R3.reuse, RZ ;  /* 0x0000000300027210 */ /* 0x0c0fe40007f3e0ff */
[----:B0-----:R-:W-:Y:S02]  /*0e70*/  IADD3 R7, PT, PT, R0, R3, RZ ;  /* 0x0000000300077210 */ /* 0x001fe40007ffe0ff */
[----:B------:R-:W-:Y:S02]  /*0e80*/  IADD3.X R8, PT, PT, RZ, RZ, RZ, P1, !PT ;  /* 0x000000ffff087210 */ /* 0x000fe40000ffe4ff */
[----:B------:R-:W-:Y:S01]  /*0e90*/  IADD3 R3, PT, PT, R3, 0x2, RZ ;  /* 0x0000000203037810 */ /* 0x000fe20007ffe0ff */
[----:B-1----:R-:W0:Y:S01]  /*0ea0*/  LDC.64 R4, c[0x0][0x390] ;  /* 0x0000e400ff047b82 */ /* 0x002e220000000a00 */
[----:B--2---:R-:W-:Y:S01]  /*0eb0*/  LEA R6, P1, R2, R10, 0x2 ;  /* 0x0000000a02067211 */ /* 0x004fe200078210ff */
[----:B0-----:R-:W-:-:S03]  /*0ec0*/  IMAD.WIDE.U32 R4, R7, 0x4, R4 ;  /* 0x0000000407047825 */ /* 0x001fc600078e0004 */
[----:B------:R-:W-:Y:S02]  /*0ed0*/  LEA.HI.X R7, R2, R11, R8, 0x2, P1 ;  /* 0x0000000b02077211 */ /* 0x000fe400008f1408 */
[----:B------:R2:W-:Y:S04]  /*0ee0*/  STG.E desc[UR10][R4.64], RZ ;  /* 0x000000ff04007986 */ /* 0x0005e8000c10190a */
[----:B------:R2:W-:Y:S03]  /*0ef0*/  STG.E desc[UR10][R6.64+0x4], RZ ;  /* 0x000004ff06007986 */ /* 0x0005e6000c10190a */
.L_x_10:
[----:B------:R-:W-:Y:S05]  /*0f00*/  @P0 EXIT ;  /* 0x000000000000094d */ /* 0x000fea0003800000 */
[----:B012---:R-:W0:Y:S01]  /*0f10*/  LDC.64 R4, c[0x0][0x390] ;  /* 0x0000e400ff047b82 */ /* 0x007e220000000a00 */
[----:B------:R-:W-:-:S05]  /*0f20*/  IADD3 R3, PT, PT, R0, R3, RZ ;  /* 0x0000000300037210 */ /* 0x000fca0007ffe0ff */
[----:B0-----:R-:W-:-:S05]  /*0f30*/  IMAD.WIDE.U32 R2, R3, 0x4, R4 ;  /* 0x0000000403027825 */ /* 0x001fca00078e0004 */
[----:B------:R-:W-:Y:S01]  /*0f40*/  STG.E desc[UR10][R2.64], RZ ;  /* 0x000000ff02007986 */ /* 0x000fe2000c10190a */
[----:B------:R-:W-:Y:S05]  /*0f50*/  EXIT ;  /* 0x000000000000794d */ /* 0x000fea0003800000 */
.L_x_11:
[----:B------:R-:W-:-:S00]  /*0f60*/  BRA `(.L_x_11) ;  /* 0xfffffffc00fc7947 */ /* 0x000fc0000383ffff */
[----:B------:R-:W-:-:S00]  /*0f70*/  NOP ;  /* 0x0000000000007918 */ /* 0x000fc00000000000 */
        /* <DEDUP_REMOVED lines=8> */
.L_x_12:


//--------------------- .nv.shared.reserved.0     --------------------------
	.section	.nv.shared.reserved.0,"aw",@nobits
	.weak		__nv_reservedSMEM_offset_0_alias
	.size		__nv_reservedSMEM_offset_0_alias, 0, 64
	.other		__nv_reservedSMEM_offset_0_alias,@"STO_CUDA_RESERVED_SHARED STV_DEFAULT"
__nv_reservedSMEM_offset_0_alias:
	.zero		0
	.zero		64


//--------------------- .nv.constant0._Z17matrixMultiplyRowPiS_S_ii --------------------------
	.section	.nv.constant0._Z17matrixMultiplyRowPiS_S_ii,"a",@progbits
	.sectionflags	@""
	.align	4
.nv.constant0._Z17matrixMultiplyRowPiS_S_ii:
	.zero		928


//--------------------- SYMBOLS --------------------------

	.type		.nv.reservedSmem.offset0,@object
	.size		.nv.reservedSmem.offset0,0x4
